//
// Generated by NVIDIA NVVM Compiler
//
// Compiler Build ID: CL-36424714
// Cuda compilation tools, release 13.0, V13.0.88
// Based on NVVM 20.0.0
//

.version 9.0
.target sm_100
.address_size 64

	// .globl	_Z8helloGPUv
.extern .func  (.param .b32 func_retval0) vprintf
(
	.param .b64 vprintf_param_0,
	.param .b64 vprintf_param_1
)
;
.global .align 1 .b8 $str[30] = {72, 101, 108, 108, 111, 32, 102, 114, 111, 109, 32, 71, 80, 85, 32, 116, 104, 114, 101, 97, 100, 32, 37, 100, 44, 32, 37, 100, 10};

.visible .entry _Z8helloGPUv()
{
	.local .align 8 .b8 	__local_depot0[8];
	.reg .b64 	%SP;
	.reg .b64 	%SPL;
	.reg .b32 	%r<5>;
	.reg .b64 	%rd<5>;

	mov.u64 	%SPL, __local_depot0;
	cvta.local.u64 	%SP, %SPL;
	add.u64 	%rd1, %SP, 0;
	add.u64 	%rd2, %SPL, 0;
	mov.u32 	%r1, %tid.x;
	mov.u32 	%r2, %ctaid.x;
	st.local.v2.u32 	[%rd2], {%r1, %r2};
	mov.u64 	%rd3, $str;
	cvta.global.u64 	%rd4, %rd3;
	{ // callseq 0, 0
	.param .b64 param0;
	st.param.b64 	[param0], %rd4;
	.param .b64 param1;
	st.param.b64 	[param1], %rd1;
	.param .b32 retval0;
	call.uni (retval0), 
	vprintf, 
	(
	param0, 
	param1
	);
	ld.param.b32 	%r3, [retval0];
	} // callseq 0
	ret;

}


// ===== COMPILED SASS (sm_100) =====

	.target	sm_100

	.elftype	@"ET_EXEC"


//--------------------- .note.nv.tkinfo           --------------------------
	.section	.note.nv.tkinfo,"",@"SHT_NOTE"
	.sectionflags	@"SHF_NOTE_NV_TKINFO"
	.tkinfo
        /*0018*/ 	.word	0x00000002
        /*0030*/ 	.string	""
        /*0030*/ 	.string	"ptxas"
        /*0030*/ 	.string	"Cuda compilation tools, release 13.0, V13.0.88"
        /*0030*/ 	.string	"Build cuda_13.0.r13.0/compiler.36424714_0"
        /*0030*/ 	.string	"-arch sm_100 -m 64 "



//--------------------- .note.nv.cuinfo           --------------------------
	.section	.note.nv.cuinfo,"",@"SHT_NOTE"
	.sectionflags	@"SHF_NOTE_NV_CUINFO"
        /*0018*/ 	.short	0x0002
        /*001a*/ 	.short	0x0064
        /*001c*/ 	.short	0x0082
	.zero		2


//--------------------- .nv.info                  --------------------------
	.section	.nv.info,"",@"SHT_CUDA_INFO"
	.align	4


	//----- nvinfo : EIATTR_REGCOUNT
	.align		4
        /*0000*/ 	.byte	0x04, 0x2f
        /*0002*/ 	.short	(.L_2 - .L_1)
	.align		4
.L_1:
        /*0004*/ 	.word	index@(_Z8helloGPUv)
        /*0008*/ 	.word	0x00000018


	//----- nvinfo : EIATTR_FRAME_SIZE
	.align		4
.L_2:
        /*000c*/ 	.byte	0x04, 0x11
        /*000e*/ 	.short	(.L_4 - .L_3)
	.align		4
.L_3:
        /*0010*/ 	.word	index@(_Z8helloGPUv)
        /*0014*/ 	.word	0x00000008


	//----- nvinfo : EIATTR_MIN_STACK_SIZE
	.align		4
.L_4:
        /*0018*/ 	.byte	0x04, 0x12
        /*001a*/ 	.short	(.L_6 - .L_5)
	.align		4
.L_5:
        /*001c*/ 	.word	index@(_Z8helloGPUv)
        /*0020*/ 	.word	0x00000008
.L_6:


//--------------------- .nv.compat                --------------------------
	.section	.nv.compat,"",@"SHT_CUDA_COMPAT_INFO"
	.align	4
        /*0000*/ 	.byte	0x02, 0x09, 0x00, 0x00, 0x02, 0x02, 0x01, 0x00, 0x02, 0x05, 0x05, 0x00, 0x03, 0x07, 0x01, 0x01
        /*0010*/ 	.byte	0x02, 0x03, 0x00, 0x00, 0x02, 0x06, 0x01, 0x00, 0x04, 0x0b, 0x08, 0x00, 0x09, 0x00, 0x00, 0x00
        /*0020*/ 	.byte	0x00, 0x00, 0x00, 0x00


//--------------------- .nv.info._Z8helloGPUv     --------------------------
	.section	.nv.info._Z8helloGPUv,"",@"SHT_CUDA_INFO"
	.sectionflags	@""
	.align	4


	//----- nvinfo : EIATTR_CUDA_API_VERSION
	.align		4
        /*0000*/ 	.byte	0x04, 0x37
        /*0002*/ 	.short	(.L_8 - .L_7)
.L_7:
        /*0004*/ 	.word	0x00000082


	//----- nvinfo : EIATTR_SPARSE_MMA_MASK
	.align		4
.L_8:
        /*0008*/ 	.byte	0x03, 0x50
        /*000a*/ 	.short	0x0000


	//----- nvinfo : EIATTR_MAXREG_COUNT
	.align		4
        /*000c*/ 	.byte	0x03, 0x1b
        /*000e*/ 	.short	0x00ff


	//----- nvinfo : EIATTR_EXTERNS
	.align		4
        /*0010*/ 	.byte	0x04, 0x0f
        /*0012*/ 	.short	(.L_10 - .L_9)


	//   ....[0]....
	.align		4
.L_9:
        /*0014*/ 	.word	index@(vprintf)


	//----- nvinfo : EIATTR_MERCURY_ISA_VERSION
	.align		4
.L_10:
        /*0018*/ 	.byte	0x03, 0x5f
        /*001a*/ 	.short	0x0101


	//----- nvinfo : EIATTR_VRC_CTA_INIT_COUNT
	.align		4
        /*001c*/ 	.byte	0x02, 0x4a
	.zero		1
	.zero		1


	//----- nvinfo : EIATTR_SYSCALL_OFFSETS
	.align		4
        /*0020*/ 	.byte	0x04, 0x46
        /*0022*/ 	.short	(.L_12 - .L_11)


	//   ....[0]....
.L_11:
        /*0024*/ 	.word	0x000000f0


	//----- nvinfo : EIATTR_EXIT_INSTR_OFFSETS
	.align		4
.L_12:
        /*0028*/ 	.byte	0x04, 0x1c
        /*002a*/ 	.short	(.L_14 - .L_13)


	//   ....[0]....
.L_13:
        /*002c*/ 	.word	0x00000100


	//----- nvinfo : EIATTR_SW_WAR
	.align		4
.L_14:
        /*0030*/ 	.byte	0x04, 0x36
        /*0032*/ 	.short	(.L_16 - .L_15)
.L_15:
        /*0034*/ 	.word	0x00000008
.L_16:


//--------------------- .nv.callgraph             --------------------------
	.section	.nv.callgraph,"",@"SHT_CUDA_CALLGRAPH"
	.align	4
	.sectionentsize	8
	.align		4
        /*0000*/ 	.word	0x00000000
	.align		4
        /*0004*/ 	.word	0xffffffff
	.align		4
        /*0008*/ 	.word	index@(_Z8helloGPUv)
	.align		4
        /*000c*/ 	.word	index@(vprintf)
	.align		4
        /*0010*/ 	.word	0x00000000
	.align		4
        /*0014*/ 	.word	0xfffffffe
	.align		4
        /*0018*/ 	.word	0x00000000
	.align		4
        /*001c*/ 	.word	0xfffffffd
	.align		4
        /*0020*/ 	.word	0x00000000
	.align		4
        /*0024*/ 	.word	0xfffffffc


//--------------------- .nv.constant4             --------------------------
	.section	.nv.constant4,"a",@progbits
	.align	8
	.align		8
.nv.constant4:
        /*0000*/ 	.dword	vprintf
	.align		8
        /*0008*/ 	.dword	$str


//--------------------- .text._Z8helloGPUv        --------------------------
	.section	.text._Z8helloGPUv,"ax",@progbits
	.align	128
        .global         _Z8helloGPUv
        .type           _Z8helloGPUv,@function
        .size           _Z8helloGPUv,(.L_x_2 - _Z8helloGPUv)
        .other          _Z8helloGPUv,@"STO_CUDA_ENTRY STV_DEFAULT"
_Z8helloGPUv:
.text._Z8helloGPUv:
[----:B------:R-:W0:Y:S01]  /*0000*/  LDC R1, c[0x0][0x37c] ;  /* 0x0000df00ff017b82 */ /* 0x000e220000000800 */
[----:B------:R-:W1:Y:S01]  /*0010*/  S2R R8, SR_TID.X ;  /* 0x0000000000087919 */ /* 0x000e620000002100 */
[----:B0-----:R-:W-:Y:S01]  /*0020*/  VIADD R1, R1, 0xfffffff8 ;  /* 0xfffffff801017836 */ /* 0x001fe20000000000 */
[----:B------:R-:W-:Y:S01]  /*0030*/  MOV R0, 0x0 ;  /* 0x0000000000007802 */ /* 0x000fe20000000f00 */
[----:B------:R-:W0:Y:S01]  /*0040*/  LDCU UR4, c[0x0][0x2f8] ;  /* 0x00005f00ff0477ac */ /* 0x000e220008000800 */
[----:B------:R-:W1:Y:S03]  /*0050*/  S2R R9, SR_CTAID.X ;  /* 0x0000000000097919 */ /* 0x000e660000002500 */
[----:B------:R2:W3:Y:S01]  /*0060*/  LDC.64 R2, c[0x4][R0] ;  /* 0x0100000000027b82 */ /* 0x0004e20000000a00 */
[----:B------:R-:W4:Y:S01]  /*0070*/  LDCU.64 UR6, c[0x4][0x8] ;  /* 0x01000100ff0677ac */ /* 0x000f220008000a00 */
[----:B------:R-:W5:Y:S01]  /*0080*/  LDCU UR5, c[0x0][0x2fc] ;  /* 0x00005f80ff0577ac */ /* 0x000f620008000800 */
[----:B0-----:R-:W-:Y:S01]  /*0090*/  IADD3 R6, P0, PT, R1, UR4, RZ ;  /* 0x0000000401067c10 */ /* 0x001fe2000ff1e0ff */
[----:B----4-:R-:W-:Y:S01]  /*00a0*/  IMAD.U32 R4, RZ, RZ, UR6 ;  /* 0x00000006ff047e24 */ /* 0x010fe2000f8e00ff */
[----:B------:R-:W-:-:S03]  /*00b0*/  MOV R5, UR7 ;  /* 0x0000000700057c02 */ /* 0x000fc60008000f00 */
[----:B-----5:R-:W-:Y:S01]  /*00c0*/  IMAD.X R7, RZ, RZ, UR5, P0 ;  /* 0x00000005ff077e24 */ /* 0x020fe200080e06ff */
[----:B-1----:R2:W-:Y:S07]  /*00d0*/  STL.64 [R1], R8 ;  /* 0x0000000801007387 */ /* 0x0025ee0000100a00 */
[----:B------:R-:W-:-:S07]  /*00e0*/  LEPC R20, `(.L_x_0) ;  /* 0x000000001014794e */ /* 0x000fce0000000000 */
[----:B--23--:R-:W-:Y:S05]  /*00f0*/  CALL.ABS.NOINC R2 ;  /* 0x0000000002007343 */ /* 0x00cfea0003c00000 */
.L_x_0:
[----:B------:R-:W-:Y:S05]  /*0100*/  EXIT ;  /* 0x000000000000794d */ /* 0x000fea0003800000 */
.L_x_1:
[----:B------:R-:W-:-:S00]  /*0110*/  BRA `(.L_x_1) ;  /* 0xfffffffc00fc7947 */ /* 0x000fc0000383ffff */
[----:B------:R-:W-:-:S00]  /*0120*/  NOP ;  /* 0x0000000000007918 */ /* 0x000fc00000000000 */
        /* <DEDUP_REMOVED lines=13> */
.L_x_2:


//--------------------- .nv.global.init           --------------------------
	.section	.nv.global.init,"aw",@progbits
.nv.global.init:
	.type		$str,@object
	.size		$str,(.L_0 - $str)
$str:
        /*0000*/ 	.byte	0x48, 0x65, 0x6c, 0x6c, 0x6f, 0x20, 0x66, 0x72, 0x6f, 0x6d, 0x20, 0x47, 0x50, 0x55, 0x20, 0x74
        /*0010*/ 	.byte	0x68, 0x72, 0x65, 0x61, 0x64, 0x20, 0x25, 0x64, 0x2c, 0x20, 0x25, 0x64, 0x0a, 0x00
.L_0:


//--------------------- .nv.shared.reserved.0     --------------------------
	.section	.nv.shared.reserved.0,"aw",@nobits
	.weak		__nv_reservedSMEM_offset_0_alias
	.size		__nv_reservedSMEM_offset_0_alias, 0, 64
	.other		__nv_reservedSMEM_offset_0_alias,@"STO_CUDA_RESERVED_SHARED STV_DEFAULT"
__nv_reservedSMEM_offset_0_alias:
	.zero		0
	.zero		64


//--------------------- .nv.constant0._Z8helloGPUv --------------------------
	.section	.nv.constant0._Z8helloGPUv,"a",@progbits
	.sectionflags	@""
	.align	4
.nv.constant0._Z8helloGPUv:
	.zero		896


//--------------------- SYMBOLS --------------------------

	.type		.nv.reservedSmem.offset0,@object
	.size		.nv.reservedSmem.offset0,0x4
	.type		vprintf,@function
